//
// Generated by NVIDIA NVVM Compiler
//
// Compiler Build ID: CL-36424714
// Cuda compilation tools, release 13.0, V13.0.88
// Based on NVVM 20.0.0
//

.version 9.0
.target sm_100
.address_size 64

	// .globl	_Z12helloFromGPUv
.extern .func  (.param .b32 func_retval0) vprintf
(
	.param .b64 vprintf_param_0,
	.param .b64 vprintf_param_1
)
;
.global .align 1 .b8 $str[26] = {72, 101, 108, 108, 111, 32, 102, 114, 111, 109, 32, 71, 80, 85, 32, 116, 104, 114, 101, 97, 100, 32, 37, 100, 10};

.visible .entry _Z12helloFromGPUv()
{
	.local .align 8 .b8 	__local_depot0[8];
	.reg .b64 	%SP;
	.reg .b64 	%SPL;
	.reg .b32 	%r<4>;
	.reg .b64 	%rd<5>;

	mov.u64 	%SPL, __local_depot0;
	cvta.local.u64 	%SP, %SPL;
	add.u64 	%rd1, %SP, 0;
	add.u64 	%rd2, %SPL, 0;
	mov.u32 	%r1, %tid.x;
	st.local.u32 	[%rd2], %r1;
	mov.u64 	%rd3, $str;
	cvta.global.u64 	%rd4, %rd3;
	{ // callseq 0, 0
	.param .b64 param0;
	st.param.b64 	[param0], %rd4;
	.param .b64 param1;
	st.param.b64 	[param1], %rd1;
	.param .b32 retval0;
	call.uni (retval0), 
	vprintf, 
	(
	param0, 
	param1
	);
	ld.param.b32 	%r2, [retval0];
	} // callseq 0
	ret;

}


// ===== COMPILED SASS (sm_100) =====

	.target	sm_100

	.elftype	@"ET_EXEC"


//--------------------- .note.nv.tkinfo           --------------------------
	.section	.note.nv.tkinfo,"",@"SHT_NOTE"
	.sectionflags	@"SHF_NOTE_NV_TKINFO"
	.tkinfo
        /*0018*/ 	.word	0x00000002
        /*0030*/ 	.string	""
        /*0030*/ 	.string	"ptxas"
        /*0030*/ 	.string	"Cuda compilation tools, release 13.0, V13.0.88"
        /*0030*/ 	.string	"Build cuda_13.0.r13.0/compiler.36424714_0"
        /*0030*/ 	.string	"-arch sm_100 -m 64 "



//--------------------- .note.nv.cuinfo           --------------------------
	.section	.note.nv.cuinfo,"",@"SHT_NOTE"
	.sectionflags	@"SHF_NOTE_NV_CUINFO"
        /*0018*/ 	.short	0x0002
        /*001a*/ 	.short	0x0064
        /*001c*/ 	.short	0x0082
	.zero		2


//--------------------- .nv.info                  --------------------------
	.section	.nv.info,"",@"SHT_CUDA_INFO"
	.align	4


	//----- nvinfo : EIATTR_REGCOUNT
	.align		4
        /*0000*/ 	.byte	0x04, 0x2f
        /*0002*/ 	.short	(.L_2 - .L_1)
	.align		4
.L_1:
        /*0004*/ 	.word	index@(_Z12helloFromGPUv)
        /*0008*/ 	.word	0x00000018


	//----- nvinfo : EIATTR_FRAME_SIZE
	.align		4
.L_2:
        /*000c*/ 	.byte	0x04, 0x11
        /*000e*/ 	.short	(.L_4 - .L_3)
	.align		4
.L_3:
        /*0010*/ 	.word	index@(_Z12helloFromGPUv)
        /*0014*/ 	.word	0x00000008


	//----- nvinfo : EIATTR_MIN_STACK_SIZE
	.align		4
.L_4:
        /*0018*/ 	.byte	0x04, 0x12
        /*001a*/ 	.short	(.L_6 - .L_5)
	.align		4
.L_5:
        /*001c*/ 	.word	index@(_Z12helloFromGPUv)
        /*0020*/ 	.word	0x00000008
.L_6:


//--------------------- .nv.compat                --------------------------
	.section	.nv.compat,"",@"SHT_CUDA_COMPAT_INFO"
	.align	4
        /*0000*/ 	.byte	0x02, 0x09, 0x00, 0x00, 0x02, 0x02, 0x01, 0x00, 0x02, 0x05, 0x05, 0x00, 0x03, 0x07, 0x01, 0x01
        /*0010*/ 	.byte	0x02, 0x03, 0x00, 0x00, 0x02, 0x06, 0x01, 0x00, 0x04, 0x0b, 0x08, 0x00, 0x09, 0x00, 0x00, 0x00
        /*0020*/ 	.byte	0x00, 0x00, 0x00, 0x00


//--------------------- .nv.info._Z12helloFromGPUv --------------------------
	.section	.nv.info._Z12helloFromGPUv,"",@"SHT_CUDA_INFO"
	.sectionflags	@""
	.align	4


	//----- nvinfo : EIATTR_CUDA_API_VERSION
	.align		4
        /*0000*/ 	.byte	0x04, 0x37
        /*0002*/ 	.short	(.L_8 - .L_7)
.L_7:
        /*0004*/ 	.word	0x00000082


	//----- nvinfo : EIATTR_SPARSE_MMA_MASK
	.align		4
.L_8:
        /*0008*/ 	.byte	0x03, 0x50
        /*000a*/ 	.short	0x0000


	//----- nvinfo : EIATTR_MAXREG_COUNT
	.align		4
        /*000c*/ 	.byte	0x03, 0x1b
        /*000e*/ 	.short	0x00ff


	//----- nvinfo : EIATTR_EXTERNS
	.align		4
        /*0010*/ 	.byte	0x04, 0x0f
        /*0012*/ 	.short	(.L_10 - .L_9)


	//   ....[0]....
	.align		4
.L_9:
        /*0014*/ 	.word	index@(vprintf)


	//----- nvinfo : EIATTR_MERCURY_ISA_VERSION
	.align		4
.L_10:
        /*0018*/ 	.byte	0x03, 0x5f
        /*001a*/ 	.short	0x0101


	//----- nvinfo : EIATTR_VRC_CTA_INIT_COUNT
	.align		4
        /*001c*/ 	.byte	0x02, 0x4a
	.zero		1
	.zero		1


	//----- nvinfo : EIATTR_SYSCALL_OFFSETS
	.align		4
        /*0020*/ 	.byte	0x04, 0x46
        /*0022*/ 	.short	(.L_12 - .L_11)


	//   ....[0]....
.L_11:
        /*0024*/ 	.word	0x000000e0


	//----- nvinfo : EIATTR_EXIT_INSTR_OFFSETS
	.align		4
.L_12:
        /*0028*/ 	.byte	0x04, 0x1c
        /*002a*/ 	.short	(.L_14 - .L_13)


	//   ....[0]....
.L_13:
        /*002c*/ 	.word	0x000000f0


	//----- nvinfo : EIATTR_SW_WAR
	.align		4
.L_14:
        /*0030*/ 	.byte	0x04, 0x36
        /*0032*/ 	.short	(.L_16 - .L_15)
.L_15:
        /*0034*/ 	.word	0x00000008
.L_16:


//--------------------- .nv.callgraph             --------------------------
	.section	.nv.callgraph,"",@"SHT_CUDA_CALLGRAPH"
	.align	4
	.sectionentsize	8
	.align		4
        /*0000*/ 	.word	0x00000000
	.align		4
        /*0004*/ 	.word	0xffffffff
	.align		4
        /*0008*/ 	.word	index@(_Z12helloFromGPUv)
	.align		4
        /*000c*/ 	.word	index@(vprintf)
	.align		4
        /*0010*/ 	.word	0x00000000
	.align		4
        /*0014*/ 	.word	0xfffffffe
	.align		4
        /*0018*/ 	.word	0x00000000
	.align		4
        /*001c*/ 	.word	0xfffffffd
	.align		4
        /*0020*/ 	.word	0x00000000
	.align		4
        /*0024*/ 	.word	0xfffffffc


//--------------------- .nv.constant4             --------------------------
	.section	.nv.constant4,"a",@progbits
	.align	8
	.align		8
.nv.constant4:
        /*0000*/ 	.dword	vprintf
	.align		8
        /*0008*/ 	.dword	$str


//--------------------- .text._Z12helloFromGPUv   --------------------------
	.section	.text._Z12helloFromGPUv,"ax",@progbits
	.align	128
        .global         _Z12helloFromGPUv
        .type           _Z12helloFromGPUv,@function
        .size           _Z12helloFromGPUv,(.L_x_2 - _Z12helloFromGPUv)
        .other          _Z12helloFromGPUv,@"STO_CUDA_ENTRY STV_DEFAULT"
_Z12helloFromGPUv:
.text._Z12helloFromGPUv:
[----:B------:R-:W0:Y:S01]  /*0000*/  LDC R1, c[0x0][0x37c] ;  /* 0x0000df00ff017b82 */ /* 0x000e220000000800 */
[----:B------:R-:W1:Y:S01]  /*0010*/  S2R R8, SR_TID.X ;  /* 0x0000000000087919 */ /* 0x000e620000002100 */
[----:B0-----:R-:W-:Y:S01]  /*0020*/  VIADD R1, R1, 0xfffffff8 ;  /* 0xfffffff801017836 */ /* 0x001fe20000000000 */
[----:B------:R-:W-:Y:S01]  /*0030*/  MOV R0, 0x0 ;  /* 0x0000000000007802 */ /* 0x000fe20000000f00 */
[----:B------:R-:W0:Y:S04]  /*0040*/  LDCU UR4, c[0x0][0x2f8] ;  /* 0x00005f00ff0477ac */ /* 0x000e280008000800 */
[----:B------:R2:W3:Y:S01]  /*0050*/  LDC.64 R2, c[0x4][R0] ;  /* 0x0100000000027b82 */ /* 0x0004e20000000a00 */
[----:B------:R-:W4:Y:S01]  /*0060*/  LDCU.64 UR6, c[0x4][0x8] ;  /* 0x01000100ff0677ac */ /* 0x000f220008000a00 */
[----:B------:R-:W5:Y:S01]  /*0070*/  LDCU UR5, c[0x0][0x2fc] ;  /* 0x00005f80ff0577ac */ /* 0x000f620008000800 */
[----:B0-----:R-:W-:Y:S01]  /*0080*/  IADD3 R6, P0, PT, R1, UR4, RZ ;  /* 0x0000000401067c10 */ /* 0x001fe2000ff1e0ff */
[----:B----4-:R-:W-:Y:S01]  /*0090*/  IMAD.U32 R4, RZ, RZ, UR6 ;  /* 0x00000006ff047e24 */ /* 0x010fe2000f8e00ff */
[----:B------:R-:W-:-:S03]  /*00a0*/  MOV R5, UR7 ;  /* 0x0000000700057c02 */ /* 0x000fc60008000f00 */
[----:B-----5:R-:W-:Y:S01]  /*00b0*/  IMAD.X R7, RZ, RZ, UR5, P0 ;  /* 0x00000005ff077e24 */ /* 0x020fe200080e06ff */
[----:B-1----:R2:W-:Y:S07]  /*00c0*/  STL [R1], R8 ;  /* 0x0000000801007387 */ /* 0x0025ee0000100800 */
[----:B------:R-:W-:-:S07]  /*00d0*/  LEPC R20, `(.L_x_0) ;  /* 0x000000001014794e */ /* 0x000fce0000000000 */
[----:B--23--:R-:W-:Y:S05]  /*00e0*/  CALL.ABS.NOINC R2 ;  /* 0x0000000002007343 */ /* 0x00cfea0003c00000 */
.L_x_0:
[----:B------:R-:W-:Y:S05]  /*00f0*/  EXIT ;  /* 0x000000000000794d */ /* 0x000fea0003800000 */
.L_x_1:
[----:B------:R-:W-:-:S00]  /*0100*/  BRA `(.L_x_1) ;  /* 0xfffffffc00fc7947 */ /* 0x000fc0000383ffff */
[----:B------:R-:W-:-:S00]  /*0110*/  NOP ;  /* 0x0000000000007918 */ /* 0x000fc00000000000 */
        /* <DEDUP_REMOVED lines=14> */
.L_x_2:


//--------------------- .nv.global.init           --------------------------
	.section	.nv.global.init,"aw",@progbits
.nv.global.init:
	.type		$str,@object
	.size		$str,(.L_0 - $str)
$str:
        /*0000*/ 	.byte	0x48, 0x65, 0x6c, 0x6c, 0x6f, 0x20, 0x66, 0x72, 0x6f, 0x6d, 0x20, 0x47, 0x50, 0x55, 0x20, 0x74
        /*0010*/ 	.byte	0x68, 0x72, 0x65, 0x61, 0x64, 0x20, 0x25, 0x64, 0x0a, 0x00
.L_0:


//--------------------- .nv.shared.reserved.0     --------------------------
	.section	.nv.shared.reserved.0,"aw",@nobits
	.weak		__nv_reservedSMEM_offset_0_alias
	.size		__nv_reservedSMEM_offset_0_alias, 0, 64
	.other		__nv_reservedSMEM_offset_0_alias,@"STO_CUDA_RESERVED_SHARED STV_DEFAULT"
__nv_reservedSMEM_offset_0_alias:
	.zero		0
	.zero		64


//--------------------- .nv.constant0._Z12helloFromGPUv --------------------------
	.section	.nv.constant0._Z12helloFromGPUv,"a",@progbits
	.sectionflags	@""
	.align	4
.nv.constant0._Z12helloFromGPUv:
	.zero		896


//--------------------- SYMBOLS --------------------------

	.type		.nv.reservedSmem.offset0,@object
	.size		.nv.reservedSmem.offset0,0x4
	.type		vprintf,@function
